	.headerflags	@"EF_CUDA_TEXMODE_UNIFIED EF_CUDA_64BIT_ADDRESS EF_CUDA_ACCELERATORS EF_CUDA_SM90 EF_CUDA_VIRTUAL_SM(EF_CUDA_SM90)"
	.elftype	@"ET_EXEC"


//--------------------- .nv.info                  --------------------------
	.section	.nv.info,"",@"SHT_CUDA_INFO"
	.align	4


	//----- nvinfo : EIATTR_REGCOUNT
	.align		4
        /*0000*/ 	.byte	0x04, 0x2f
        /*0002*/ 	.short	(.L_1 - .L_0)
	.align		4
.L_0:
        /*0004*/ 	.word	index@(triton_poi_fused_gt_0)
        /*0008*/ 	.word	0x0000000a


	//----- nvinfo : EIATTR_MIN_STACK_SIZE
	.align		4
.L_1:
        /*000c*/ 	.byte	0x04, 0x12
        /*000e*/ 	.short	(.L_3 - .L_2)
	.align		4
.L_2:
        /*0010*/ 	.word	index@(triton_poi_fused_gt_0)
        /*0014*/ 	.word	0x00000000


	//----- nvinfo : EIATTR_FRAME_SIZE
	.align		4
.L_3:
        /*0018*/ 	.byte	0x04, 0x11
        /*001a*/ 	.short	(.L_5 - .L_4)
	.align		4
.L_4:
        /*001c*/ 	.word	index@(triton_poi_fused_gt_0)
        /*0020*/ 	.word	0x00000000


	//----- nvinfo : EIATTR_MIN_STACK_SIZE
	.align		4
.L_5:
        /*0024*/ 	.byte	0x04, 0x12
        /*0026*/ 	.short	(.L_7 - .L_6)
	.align		4
.L_6:
        /*0028*/ 	.word	index@(triton_poi_fused_gt_0)
        /*002c*/ 	.word	0x00000000
.L_7:


//--------------------- .nv.info.triton_poi_fused_gt_0 --------------------------
	.section	.nv.info.triton_poi_fused_gt_0,"",@"SHT_CUDA_INFO"
	.sectionflags	@""
	.align	4


	//----- nvinfo : EIATTR_CUDA_API_VERSION
	.align		4
        /*0000*/ 	.byte	0x04, 0x37
        /*0002*/ 	.short	(.L_9 - .L_8)
.L_8:
        /*0004*/ 	.word	0x0000007c


	//----- nvinfo : EIATTR_KPARAM_INFO
	.align		4
.L_9:
        /*0008*/ 	.byte	0x04, 0x17
        /*000a*/ 	.short	(.L_11 - .L_10)
.L_10:
        /*000c*/ 	.word	0x00000000
        /*0010*/ 	.short	0x0002
        /*0012*/ 	.short	0x0010
        /*0014*/ 	.byte	0x00, 0xf0, 0x11, 0x00


	//----- nvinfo : EIATTR_KPARAM_INFO
	.align		4
.L_11:
        /*0018*/ 	.byte	0x04, 0x17
        /*001a*/ 	.short	(.L_13 - .L_12)
.L_12:
        /*001c*/ 	.word	0x00000000
        /*0020*/ 	.short	0x0001
        /*0022*/ 	.short	0x0008
        /*0024*/ 	.byte	0x00, 0xf4, 0x21, 0x00


	//----- nvinfo : EIATTR_KPARAM_INFO
	.align		4
.L_13:
        /*0028*/ 	.byte	0x04, 0x17
        /*002a*/ 	.short	(.L_15 - .L_14)
.L_14:
        /*002c*/ 	.word	0x00000000
        /*0030*/ 	.short	0x0000
        /*0032*/ 	.short	0x0000
        /*0034*/ 	.byte	0x00, 0xf4, 0x21, 0x00


	//----- nvinfo : EIATTR_SPARSE_MMA_MASK
	.align		4
.L_15:
        /*0038*/ 	.byte	0x03, 0x50
        /*003a*/ 	.short	0x0000


	//----- nvinfo : EIATTR_MAXREG_COUNT
	.align		4
        /*003c*/ 	.byte	0x03, 0x1b
        /*003e*/ 	.short	0x00ff


	//----- nvinfo : EIATTR_EXIT_INSTR_OFFSETS
	.align		4
        /*0040*/ 	.byte	0x04, 0x1c
        /*0042*/ 	.short	(.L_17 - .L_16)


	//   ....[0]....
.L_16:
        /*0044*/ 	.word	0x00000110


	//   ....[1]....
        /*0048*/ 	.word	0x00000130


	//----- nvinfo : EIATTR_REQNTID
	.align		4
.L_17:
        /*004c*/ 	.byte	0x04, 0x10
        /*004e*/ 	.short	(.L_19 - .L_18)
.L_18:
        /*0050*/ 	.word	0x00000020
        /*0054*/ 	.word	0x00000001
        /*0058*/ 	.word	0x00000001


	//----- nvinfo : EIATTR_CBANK_PARAM_SIZE
	.align		4
.L_19:
        /*005c*/ 	.byte	0x03, 0x19
        /*005e*/ 	.short	0x0014


	//----- nvinfo : EIATTR_PARAM_CBANK
	.align		4
        /*0060*/ 	.byte	0x04, 0x0a
        /*0062*/ 	.short	(.L_21 - .L_20)
	.align		4
.L_20:
        /*0064*/ 	.word	index@(.nv.constant0.triton_poi_fused_gt_0)
        /*0068*/ 	.short	0x0210
        /*006a*/ 	.short	0x0014


	//----- nvinfo : EIATTR_SW_WAR
	.align		4
.L_21:
        /*006c*/ 	.byte	0x04, 0x36
        /*006e*/ 	.short	(.L_23 - .L_22)
.L_22:
        /*0070*/ 	.word	0x00000008
.L_23:


//--------------------- .nv.callgraph             --------------------------
	.section	.nv.callgraph,"",@"SHT_CUDA_CALLGRAPH"
	.align	4
	.sectionentsize	8
	.align		4
        /*0000*/ 	.word	0x00000000
	.align		4
        /*0004*/ 	.word	0xffffffff
	.align		4
        /*0008*/ 	.word	0x00000000
	.align		4
        /*000c*/ 	.word	0xfffffffe
	.align		4
        /*0010*/ 	.word	0x00000000
	.align		4
        /*0014*/ 	.word	0xfffffffd
	.align		4
        /*0018*/ 	.word	0x00000000
	.align		4
        /*001c*/ 	.word	0xfffffffc


//--------------------- .text.triton_poi_fused_gt_0 --------------------------
	.section	.text.triton_poi_fused_gt_0,"ax",@progbits
	.align	128
        .global         triton_poi_fused_gt_0
        .type           triton_poi_fused_gt_0,@function
        .size           triton_poi_fused_gt_0,(.L_x_1 - triton_poi_fused_gt_0)
        .other          triton_poi_fused_gt_0,@"STO_CUDA_ENTRY STV_DEFAULT"
triton_poi_fused_gt_0:
.text.triton_poi_fused_gt_0:
[----:B------:R-:W0:Y:S02]  /*0000*/  LDC R1, c[0x0][0x28] ;  /* 0x00000a00ff017b82 */ /* 0x000e240000000800 */
[----:B------:R-:W1:Y:S01]  /*0010*/  S2R R4, SR_TID.X ;  /* 0x0000000000047919 */ /* 0x000e620000002100 */
[----:B------:R-:W2:Y:S01]  /*0020*/  LDC.64 R2, c[0x0][0x210] ;  /* 0x00008400ff027b82 */ /* 0x000ea20000000a00 */
[----:B------:R-:W-:Y:S01]  /*0030*/  ULDC.64 UR4, c[0x0][0x208] ;  /* 0x0000820000047ab9 */ /* 0x000fe20000000a00 */
[----:B------:R-:W-:Y:S01]  /*0040*/  ULDC.64 UR6, c[0x0][0x218] ;  /* 0x0000860000067ab9 */ /* 0x000fe20000000a00 */
[----:B------:R-:W3:Y:S01]  /*0050*/  S2R R5, SR_CTAID.X ;  /* 0x0000000000057919 */ /* 0x000ee20000002500 */
[----:B-1----:R-:W-:-:S05]  /*0060*/  LOP3.LUT R0, R4, 0xf, RZ, 0xc0, !PT ;  /* 0x0000000f04007812 */ /* 0x002fca00078ec0ff */
[----:B---3--:R-:W-:-:S04]  /*0070*/  IMAD R5, R5, 0x10, R0 ;  /* 0x0000001005057824 */ /* 0x008fc800078e0200 */
[C---:B--2---:R-:W-:Y:S01]  /*0080*/  IMAD.WIDE R2, R5.reuse, 0x4, R2 ;  /* 0x0000000405027825 */ /* 0x044fe200078e0202 */
[----:B------:R-:W-:-:S13]  /*0090*/  ISETP.GE.AND P1, PT, R5, 0x10, PT ;  /* 0x000000100500780c */ /* 0x000fda0003f26270 */
[----:B------:R-:W2:Y:S01]  /*00a0*/  @!P1 LDG.E R2, desc[UR4][R2.64] ;  /* 0x0000000402029981 */ /* 0x000ea2000c1e1900 */
[----:B------:R-:W-:Y:S02]  /*00b0*/  LOP3.LUT P0, RZ, R4, 0x10, RZ, 0xc0, !PT ;  /* 0x0000001004ff7812 */ /* 0x000fe4000780c0ff */
[----:B------:R-:W-:Y:S02]  /*00c0*/  IADD3 R4, P2, R5, UR6, RZ ;  /* 0x0000000605047c10 */ /* 0x000fe4000ff5e0ff */
[C---:B------:R-:W-:Y:S02]  /*00d0*/  ISETP.LT.AND P0, PT, R5.reuse, 0x10, !P0 ;  /* 0x000000100500780c */ /* 0x040fe40004701270 */
[----:B------:R-:W-:Y:S02]  /*00e0*/  LEA.HI.X.SX32 R5, R5, UR7, 0x1, P2 ;  /* 0x0000000705057c11 */ /* 0x000fe400090f0eff */
[----:B--2---:R-:W-:-:S04]  /*00f0*/  FSETP.GT.AND P1, PT, R2, RZ, !P1 ;  /* 0x000000ff0200720b */ /* 0x004fc80004f24000 */
[----:B------:R-:W-:-:S05]  /*0100*/  SEL R7, RZ, 0x1, !P1 ;  /* 0x00000001ff077807 */ /* 0x000fca0004800000 */
[----:B------:R-:W-:Y:S05]  /*0110*/  @!P0 EXIT ;  /* 0x000000000000894d */ /* 0x000fea0003800000 */
[----:B------:R-:W-:Y:S01]  /*0120*/  STG.E.U8 desc[UR4][R4.64], R7 ;  /* 0x0000000704007986 */ /* 0x000fe2000c101104 */
[----:B------:R-:W-:Y:S05]  /*0130*/  EXIT ;  /* 0x000000000000794d */ /* 0x000fea0003800000 */
.L_x_0:
[----:B------:R-:W-:-:S00]  /*0140*/  BRA `(.L_x_0) ;  /* 0xfffffffc00fc7947 */ /* 0x000fc0000383ffff */
[----:B------:R-:W-:-:S00]  /*0150*/  NOP ;  /* 0x0000000000007918 */ /* 0x000fc00000000000 */
        /* <DEDUP_REMOVED lines=10> */
.L_x_1:


//--------------------- .nv.constant0.triton_poi_fused_gt_0 --------------------------
	.section	.nv.constant0.triton_poi_fused_gt_0,"a",@progbits
	.sectionflags	@""
	.align	4
.nv.constant0.triton_poi_fused_gt_0:
	.zero		548
